//
// Generated by NVIDIA NVVM Compiler
//
// Compiler Build ID: CL-36424714
// Cuda compilation tools, release 13.0, V13.0.88
// Based on NVVM 20.0.0
//

.version 9.0
.target sm_100
.address_size 64

	// .globl	_Z21check_handshaking_gpuPiS_i

.visible .entry _Z21check_handshaking_gpuPiS_i(
	.param .u64 .ptr .align 1 _Z21check_handshaking_gpuPiS_i_param_0,
	.param .u64 .ptr .align 1 _Z21check_handshaking_gpuPiS_i_param_1,
	.param .u32 _Z21check_handshaking_gpuPiS_i_param_2
)
{


	ret;

}


// ===== COMPILED SASS (sm_100) =====

	.target	sm_100

	.elftype	@"ET_EXEC"


//--------------------- .note.nv.tkinfo           --------------------------
	.section	.note.nv.tkinfo,"",@"SHT_NOTE"
	.sectionflags	@"SHF_NOTE_NV_TKINFO"
	.tkinfo
        /*0018*/ 	.word	0x00000002
        /*0030*/ 	.string	""
        /*0030*/ 	.string	"ptxas"
        /*0030*/ 	.string	"Cuda compilation tools, release 13.0, V13.0.88"
        /*0030*/ 	.string	"Build cuda_13.0.r13.0/compiler.36424714_0"
        /*0030*/ 	.string	"-arch sm_100 -m 64 "



//--------------------- .note.nv.cuinfo           --------------------------
	.section	.note.nv.cuinfo,"",@"SHT_NOTE"
	.sectionflags	@"SHF_NOTE_NV_CUINFO"
        /*0018*/ 	.short	0x0002
        /*001a*/ 	.short	0x0064
        /*001c*/ 	.short	0x0082
	.zero		2


//--------------------- .nv.info                  --------------------------
	.section	.nv.info,"",@"SHT_CUDA_INFO"
	.align	4


	//----- nvinfo : EIATTR_REGCOUNT
	.align		4
        /*0000*/ 	.byte	0x04, 0x2f
        /*0002*/ 	.short	(.L_1 - .L_0)
	.align		4
.L_0:
        /*0004*/ 	.word	index@(_Z21check_handshaking_gpuPiS_i)
        /*0008*/ 	.word	0x00000004


	//----- nvinfo : EIATTR_FRAME_SIZE
	.align		4
.L_1:
        /*000c*/ 	.byte	0x04, 0x11
        /*000e*/ 	.short	(.L_3 - .L_2)
	.align		4
.L_2:
        /*0010*/ 	.word	index@(_Z21check_handshaking_gpuPiS_i)
        /*0014*/ 	.word	0x00000000


	//----- nvinfo : EIATTR_MIN_STACK_SIZE
	.align		4
.L_3:
        /*0018*/ 	.byte	0x04, 0x12
        /*001a*/ 	.short	(.L_5 - .L_4)
	.align		4
.L_4:
        /*001c*/ 	.word	index@(_Z21check_handshaking_gpuPiS_i)
        /*0020*/ 	.word	0x00000000
.L_5:


//--------------------- .nv.compat                --------------------------
	.section	.nv.compat,"",@"SHT_CUDA_COMPAT_INFO"
	.align	4
        /*0000*/ 	.byte	0x02, 0x09, 0x00, 0x00, 0x02, 0x02, 0x01, 0x00, 0x02, 0x05, 0x05, 0x00, 0x03, 0x07, 0x01, 0x01
        /*0010*/ 	.byte	0x02, 0x03, 0x00, 0x00, 0x02, 0x06, 0x01, 0x00, 0x04, 0x0b, 0x08, 0x00, 0x09, 0x00, 0x00, 0x00
        /*0020*/ 	.byte	0x00, 0x00, 0x00, 0x00


//--------------------- .nv.info._Z21check_handshaking_gpuPiS_i --------------------------
	.section	.nv.info._Z21check_handshaking_gpuPiS_i,"",@"SHT_CUDA_INFO"
	.sectionflags	@""
	.align	4


	//----- nvinfo : EIATTR_CUDA_API_VERSION
	.align		4
        /*0000*/ 	.byte	0x04, 0x37
        /*0002*/ 	.short	(.L_7 - .L_6)
.L_6:
        /*0004*/ 	.word	0x00000082


	//----- nvinfo : EIATTR_KPARAM_INFO
	.align		4
.L_7:
        /*0008*/ 	.byte	0x04, 0x17
        /*000a*/ 	.short	(.L_9 - .L_8)
.L_8:
        /*000c*/ 	.word	0x00000000
        /*0010*/ 	.short	0x0002
        /*0012*/ 	.short	0x0010
        /*0014*/ 	.byte	0x00, 0xf0, 0x11, 0x00


	//----- nvinfo : EIATTR_KPARAM_INFO
	.align		4
.L_9:
        /*0018*/ 	.byte	0x04, 0x17
        /*001a*/ 	.short	(.L_11 - .L_10)
.L_10:
        /*001c*/ 	.word	0x00000000
        /*0020*/ 	.short	0x0001
        /*0022*/ 	.short	0x0008
        /*0024*/ 	.byte	0x00, 0xf5, 0x21, 0x00


	//----- nvinfo : EIATTR_KPARAM_INFO
	.align		4
.L_11:
        /*0028*/ 	.byte	0x04, 0x17
        /*002a*/ 	.short	(.L_13 - .L_12)
.L_12:
        /*002c*/ 	.word	0x00000000
        /*0030*/ 	.short	0x0000
        /*0032*/ 	.short	0x0000
        /*0034*/ 	.byte	0x00, 0xf5, 0x21, 0x00


	//----- nvinfo : EIATTR_SPARSE_MMA_MASK
	.align		4
.L_13:
        /*0038*/ 	.byte	0x03, 0x50
        /*003a*/ 	.short	0x0000


	//----- nvinfo : EIATTR_MAXREG_COUNT
	.align		4
        /*003c*/ 	.byte	0x03, 0x1b
        /*003e*/ 	.short	0x00ff


	//----- nvinfo : EIATTR_MERCURY_ISA_VERSION
	.align		4
        /*0040*/ 	.byte	0x03, 0x5f
        /*0042*/ 	.short	0x0101


	//----- nvinfo : EIATTR_VRC_CTA_INIT_COUNT
	.align		4
        /*0044*/ 	.byte	0x02, 0x4a
	.zero		1
	.zero		1


	//----- nvinfo : EIATTR_EXIT_INSTR_OFFSETS
	.align		4
        /*0048*/ 	.byte	0x04, 0x1c
        /*004a*/ 	.short	(.L_15 - .L_14)


	//   ....[0]....
.L_14:
        /*004c*/ 	.word	0x00000010


	//----- nvinfo : EIATTR_CBANK_PARAM_SIZE
	.align		4
.L_15:
        /*0050*/ 	.byte	0x03, 0x19
        /*0052*/ 	.short	0x0014


	//----- nvinfo : EIATTR_PARAM_CBANK
	.align		4
        /*0054*/ 	.byte	0x04, 0x0a
        /*0056*/ 	.short	(.L_17 - .L_16)
	.align		4
.L_16:
        /*0058*/ 	.word	index@(.nv.constant0._Z21check_handshaking_gpuPiS_i)
        /*005c*/ 	.short	0x0380
        /*005e*/ 	.short	0x0014


	//----- nvinfo : EIATTR_SW_WAR
	.align		4
.L_17:
        /*0060*/ 	.byte	0x04, 0x36
        /*0062*/ 	.short	(.L_19 - .L_18)
.L_18:
        /*0064*/ 	.word	0x00000008
.L_19:


//--------------------- .nv.callgraph             --------------------------
	.section	.nv.callgraph,"",@"SHT_CUDA_CALLGRAPH"
	.align	4
	.sectionentsize	8
	.align		4
        /*0000*/ 	.word	0x00000000
	.align		4
        /*0004*/ 	.word	0xffffffff
	.align		4
        /*0008*/ 	.word	0x00000000
	.align		4
        /*000c*/ 	.word	0xfffffffe
	.align		4
        /*0010*/ 	.word	0x00000000
	.align		4
        /*0014*/ 	.word	0xfffffffd
	.align		4
        /*0018*/ 	.word	0x00000000
	.align		4
        /*001c*/ 	.word	0xfffffffc


//--------------------- .text._Z21check_handshaking_gpuPiS_i --------------------------
	.section	.text._Z21check_handshaking_gpuPiS_i,"ax",@progbits
	.align	128
        .global         _Z21check_handshaking_gpuPiS_i
        .type           _Z21check_handshaking_gpuPiS_i,@function
        .size           _Z21check_handshaking_gpuPiS_i,(.L_x_1 - _Z21check_handshaking_gpuPiS_i)
        .other          _Z21check_handshaking_gpuPiS_i,@"STO_CUDA_ENTRY STV_DEFAULT"
_Z21check_handshaking_gpuPiS_i:
.text._Z21check_handshaking_gpuPiS_i:
[----:B------:R-:W-:Y:S01]  /*0000*/  LDC R1, c[0x0][0x37c] ;  /* 0x0000df00ff017b82 */ /* 0x000fe20000000800 */
[----:B------:R-:W-:Y:S05]  /*0010*/  EXIT ;  /* 0x000000000000794d */ /* 0x000fea0003800000 */
.L_x_0:
[----:B------:R-:W-:-:S00]  /*0020*/  BRA `(.L_x_0) ;  /* 0xfffffffc00fc7947 */ /* 0x000fc0000383ffff */
[----:B------:R-:W-:-:S00]  /*0030*/  NOP ;  /* 0x0000000000007918 */ /* 0x000fc00000000000 */
        /* <DEDUP_REMOVED lines=12> */
.L_x_1:


//--------------------- .nv.shared.reserved.0     --------------------------
	.section	.nv.shared.reserved.0,"aw",@nobits
	.weak		__nv_reservedSMEM_offset_0_alias
	.size		__nv_reservedSMEM_offset_0_alias, 0, 64
	.other		__nv_reservedSMEM_offset_0_alias,@"STO_CUDA_RESERVED_SHARED STV_DEFAULT"
__nv_reservedSMEM_offset_0_alias:
	.zero		0
	.zero		64


//--------------------- .nv.constant0._Z21check_handshaking_gpuPiS_i --------------------------
	.section	.nv.constant0._Z21check_handshaking_gpuPiS_i,"a",@progbits
	.sectionflags	@""
	.align	4
.nv.constant0._Z21check_handshaking_gpuPiS_i:
	.zero		916


//--------------------- SYMBOLS --------------------------

	.type		.nv.reservedSmem.offset0,@object
	.size		.nv.reservedSmem.offset0,0x4
